//
// Generated by NVIDIA NVVM Compiler
//
// Compiler Build ID: CL-36424714
// Cuda compilation tools, release 13.0, V13.0.88
// Based on NVVM 20.0.0
//

.version 9.0
.target sm_100
.address_size 64

	// .globl	_Z12cpasync_testv

.visible .entry _Z12cpasync_testv()
{


	ret;

}


// ===== COMPILED SASS (sm_100) =====

	.target	sm_100

	.elftype	@"ET_EXEC"


//--------------------- .note.nv.tkinfo           --------------------------
	.section	.note.nv.tkinfo,"",@"SHT_NOTE"
	.sectionflags	@"SHF_NOTE_NV_TKINFO"
	.tkinfo
        /*0018*/ 	.word	0x00000002
        /*0030*/ 	.string	""
        /*0030*/ 	.string	"ptxas"
        /*0030*/ 	.string	"Cuda compilation tools, release 13.0, V13.0.88"
        /*0030*/ 	.string	"Build cuda_13.0.r13.0/compiler.36424714_0"
        /*0030*/ 	.string	"-arch sm_100 -m 64 "



//--------------------- .note.nv.cuinfo           --------------------------
	.section	.note.nv.cuinfo,"",@"SHT_NOTE"
	.sectionflags	@"SHF_NOTE_NV_CUINFO"
        /*0018*/ 	.short	0x0002
        /*001a*/ 	.short	0x0064
        /*001c*/ 	.short	0x0082
	.zero		2


//--------------------- .nv.info                  --------------------------
	.section	.nv.info,"",@"SHT_CUDA_INFO"
	.align	4


	//----- nvinfo : EIATTR_REGCOUNT
	.align		4
        /*0000*/ 	.byte	0x04, 0x2f
        /*0002*/ 	.short	(.L_1 - .L_0)
	.align		4
.L_0:
        /*0004*/ 	.word	index@(_Z12cpasync_testv)
        /*0008*/ 	.word	0x00000004


	//----- nvinfo : EIATTR_FRAME_SIZE
	.align		4
.L_1:
        /*000c*/ 	.byte	0x04, 0x11
        /*000e*/ 	.short	(.L_3 - .L_2)
	.align		4
.L_2:
        /*0010*/ 	.word	index@(_Z12cpasync_testv)
        /*0014*/ 	.word	0x00000000


	//----- nvinfo : EIATTR_MIN_STACK_SIZE
	.align		4
.L_3:
        /*0018*/ 	.byte	0x04, 0x12
        /*001a*/ 	.short	(.L_5 - .L_4)
	.align		4
.L_4:
        /*001c*/ 	.word	index@(_Z12cpasync_testv)
        /*0020*/ 	.word	0x00000000
.L_5:


//--------------------- .nv.compat                --------------------------
	.section	.nv.compat,"",@"SHT_CUDA_COMPAT_INFO"
	.align	4
        /*0000*/ 	.byte	0x02, 0x09, 0x00, 0x00, 0x02, 0x02, 0x01, 0x00, 0x02, 0x05, 0x05, 0x00, 0x03, 0x07, 0x01, 0x01
        /*0010*/ 	.byte	0x02, 0x03, 0x00, 0x00, 0x02, 0x06, 0x01, 0x00, 0x04, 0x0b, 0x08, 0x00, 0x09, 0x00, 0x00, 0x00
        /*0020*/ 	.byte	0x00, 0x00, 0x00, 0x00


//--------------------- .nv.info._Z12cpasync_testv --------------------------
	.section	.nv.info._Z12cpasync_testv,"",@"SHT_CUDA_INFO"
	.sectionflags	@""
	.align	4


	//----- nvinfo : EIATTR_CUDA_API_VERSION
	.align		4
        /*0000*/ 	.byte	0x04, 0x37
        /*0002*/ 	.short	(.L_7 - .L_6)
.L_6:
        /*0004*/ 	.word	0x00000082


	//----- nvinfo : EIATTR_SPARSE_MMA_MASK
	.align		4
.L_7:
        /*0008*/ 	.byte	0x03, 0x50
        /*000a*/ 	.short	0x0000


	//----- nvinfo : EIATTR_MAXREG_COUNT
	.align		4
        /*000c*/ 	.byte	0x03, 0x1b
        /*000e*/ 	.short	0x00ff


	//----- nvinfo : EIATTR_MERCURY_ISA_VERSION
	.align		4
        /*0010*/ 	.byte	0x03, 0x5f
        /*0012*/ 	.short	0x0101


	//----- nvinfo : EIATTR_VRC_CTA_INIT_COUNT
	.align		4
        /*0014*/ 	.byte	0x02, 0x4a
	.zero		1
	.zero		1


	//----- nvinfo : EIATTR_EXIT_INSTR_OFFSETS
	.align		4
        /*0018*/ 	.byte	0x04, 0x1c
        /*001a*/ 	.short	(.L_9 - .L_8)


	//   ....[0]....
.L_8:
        /*001c*/ 	.word	0x00000010


	//----- nvinfo : EIATTR_SW_WAR
	.align		4
.L_9:
        /*0020*/ 	.byte	0x04, 0x36
        /*0022*/ 	.short	(.L_11 - .L_10)
.L_10:
        /*0024*/ 	.word	0x00000008
.L_11:


//--------------------- .nv.callgraph             --------------------------
	.section	.nv.callgraph,"",@"SHT_CUDA_CALLGRAPH"
	.align	4
	.sectionentsize	8
	.align		4
        /*0000*/ 	.word	0x00000000
	.align		4
        /*0004*/ 	.word	0xffffffff
	.align		4
        /*0008*/ 	.word	0x00000000
	.align		4
        /*000c*/ 	.word	0xfffffffe
	.align		4
        /*0010*/ 	.word	0x00000000
	.align		4
        /*0014*/ 	.word	0xfffffffd
	.align		4
        /*0018*/ 	.word	0x00000000
	.align		4
        /*001c*/ 	.word	0xfffffffc


//--------------------- .text._Z12cpasync_testv   --------------------------
	.section	.text._Z12cpasync_testv,"ax",@progbits
	.align	128
        .global         _Z12cpasync_testv
        .type           _Z12cpasync_testv,@function
        .size           _Z12cpasync_testv,(.L_x_1 - _Z12cpasync_testv)
        .other          _Z12cpasync_testv,@"STO_CUDA_ENTRY STV_DEFAULT"
_Z12cpasync_testv:
.text._Z12cpasync_testv:
[----:B------:R-:W-:Y:S01]  /*0000*/  LDC R1, c[0x0][0x37c] ;  /* 0x0000df00ff017b82 */ /* 0x000fe20000000800 */
[----:B------:R-:W-:Y:S05]  /*0010*/  EXIT ;  /* 0x000000000000794d */ /* 0x000fea0003800000 */
.L_x_0:
[----:B------:R-:W-:-:S00]  /*0020*/  BRA `(.L_x_0) ;  /* 0xfffffffc00fc7947 */ /* 0x000fc0000383ffff */
[----:B------:R-:W-:-:S00]  /*0030*/  NOP ;  /* 0x0000000000007918 */ /* 0x000fc00000000000 */
        /* <DEDUP_REMOVED lines=12> */
.L_x_1:


//--------------------- .nv.shared.reserved.0     --------------------------
	.section	.nv.shared.reserved.0,"aw",@nobits
	.weak		__nv_reservedSMEM_offset_0_alias
	.size		__nv_reservedSMEM_offset_0_alias, 0, 64
	.other		__nv_reservedSMEM_offset_0_alias,@"STO_CUDA_RESERVED_SHARED STV_DEFAULT"
__nv_reservedSMEM_offset_0_alias:
	.zero		0
	.zero		64


//--------------------- .nv.constant0._Z12cpasync_testv --------------------------
	.section	.nv.constant0._Z12cpasync_testv,"a",@progbits
	.sectionflags	@""
	.align	4
.nv.constant0._Z12cpasync_testv:
	.zero		896


//--------------------- SYMBOLS --------------------------

	.type		.nv.reservedSmem.offset0,@object
	.size		.nv.reservedSmem.offset0,0x4
